//
// Generated by NVIDIA NVVM Compiler
//
// Compiler Build ID: CL-36424714
// Cuda compilation tools, release 13.0, V13.0.88
// Based on NVVM 20.0.0
//

.version 9.0
.target sm_100
.address_size 64

	// .globl	default_function_kernel

.visible .entry default_function_kernel(
	.param .u64 .ptr .align 1 default_function_kernel_param_0,
	.param .u64 .ptr .align 1 default_function_kernel_param_1,
	.param .u64 .ptr .align 1 default_function_kernel_param_2,
	.param .u64 .ptr .align 1 default_function_kernel_param_3
)
.maxntid 34
{
	.reg .pred 	%p<2>;
	.reg .b16 	%rs<4>;
	.reg .b32 	%r<12>;
	.reg .b32 	%f<8>;
	.reg .b64 	%rd<15>;

	ld.param.u64 	%rd1, [default_function_kernel_param_0];
	ld.param.u64 	%rd2, [default_function_kernel_param_1];
	ld.param.u64 	%rd3, [default_function_kernel_param_2];
	ld.param.u64 	%rd4, [default_function_kernel_param_3];
	cvta.to.global.u64 	%rd5, %rd1;
	cvta.to.global.u64 	%rd6, %rd4;
	cvta.to.global.u64 	%rd7, %rd3;
	cvta.to.global.u64 	%rd8, %rd2;
	mov.u32 	%r1, %ctaid.x;
	mov.u32 	%r2, %tid.x;
	mad.lo.s32 	%r3, %r1, 34, %r2;
	mul.wide.u32 	%rd9, %r3, 4;
	add.s64 	%rd10, %rd8, %rd9;
	ld.global.nc.f32 	%f1, [%rd10];
	mul.hi.u32 	%r4, %r1, -2004318071;
	shr.u32 	%r5, %r4, 4;
	mul.lo.s32 	%r6, %r5, 30;
	sub.s32 	%r7, %r1, %r6;
	shl.b32 	%r8, %r7, 1;
	setp.gt.u32 	%p1, %r2, 16;
	selp.u32 	%r9, 1, 0, %p1;
	or.b32  	%r10, %r8, %r9;
	cvt.u16.u32 	%rs1, %r10;
	mul.lo.s16 	%rs2, %rs1, 52;
	shr.u16 	%rs3, %rs2, 8;
	cvt.u32.u16 	%r11, %rs3;
	mul.wide.u32 	%rd11, %r11, 4;
	add.s64 	%rd12, %rd7, %rd11;
	ld.global.nc.f32 	%f2, [%rd12];
	sub.f32 	%f3, %f1, %f2;
	add.s64 	%rd13, %rd6, %rd11;
	ld.global.nc.f32 	%f4, [%rd13];
	add.f32 	%f5, %f4, 0f3727C5AC;
	sqrt.rn.f32 	%f6, %f5;
	div.rn.f32 	%f7, %f3, %f6;
	add.s64 	%rd14, %rd5, %rd9;
	st.global.f32 	[%rd14], %f7;
	ret;

}


// ===== COMPILED SASS (sm_100) =====

	.target	sm_100

	.elftype	@"ET_EXEC"


//--------------------- .note.nv.tkinfo           --------------------------
	.section	.note.nv.tkinfo,"",@"SHT_NOTE"
	.sectionflags	@"SHF_NOTE_NV_TKINFO"
	.tkinfo
        /*0018*/ 	.word	0x00000002
        /*0030*/ 	.string	""
        /*0030*/ 	.string	"ptxas"
        /*0030*/ 	.string	"Cuda compilation tools, release 13.0, V13.0.88"
        /*0030*/ 	.string	"Build cuda_13.0.r13.0/compiler.36424714_0"
        /*0030*/ 	.string	"-arch sm_100 -m 64 "



//--------------------- .note.nv.cuinfo           --------------------------
	.section	.note.nv.cuinfo,"",@"SHT_NOTE"
	.sectionflags	@"SHF_NOTE_NV_CUINFO"
        /*0018*/ 	.short	0x0002
        /*001a*/ 	.short	0x0064
        /*001c*/ 	.short	0x0082
	.zero		2


//--------------------- .nv.info                  --------------------------
	.section	.nv.info,"",@"SHT_CUDA_INFO"
	.align	4


	//----- nvinfo : EIATTR_REGCOUNT
	.align		4
        /*0000*/ 	.byte	0x04, 0x2f
        /*0002*/ 	.short	(.L_1 - .L_0)
	.align		4
.L_0:
        /*0004*/ 	.word	index@(default_function_kernel)
        /*0008*/ 	.word	0x00000010


	//----- nvinfo : EIATTR_FRAME_SIZE
	.align		4
.L_1:
        /*000c*/ 	.byte	0x04, 0x11
        /*000e*/ 	.short	(.L_3 - .L_2)
	.align		4
.L_2:
        /*0010*/ 	.word	index@($__internal_1_$__cuda_sm3x_div_rn_noftz_f32_slowpath)
        /*0014*/ 	.word	0x00000000


	//----- nvinfo : EIATTR_FRAME_SIZE
	.align		4
.L_3:
        /*0018*/ 	.byte	0x04, 0x11
        /*001a*/ 	.short	(.L_5 - .L_4)
	.align		4
.L_4:
        /*001c*/ 	.word	index@($__internal_0_$__cuda_sm20_sqrt_rn_f32_slowpath)
        /*0020*/ 	.word	0x00000000


	//----- nvinfo : EIATTR_FRAME_SIZE
	.align		4
.L_5:
        /*0024*/ 	.byte	0x04, 0x11
        /*0026*/ 	.short	(.L_7 - .L_6)
	.align		4
.L_6:
        /*0028*/ 	.word	index@(default_function_kernel)
        /*002c*/ 	.word	0x00000000


	//----- nvinfo : EIATTR_MIN_STACK_SIZE
	.align		4
.L_7:
        /*0030*/ 	.byte	0x04, 0x12
        /*0032*/ 	.short	(.L_9 - .L_8)
	.align		4
.L_8:
        /*0034*/ 	.word	index@(default_function_kernel)
        /*0038*/ 	.word	0x00000000
.L_9:


//--------------------- .nv.compat                --------------------------
	.section	.nv.compat,"",@"SHT_CUDA_COMPAT_INFO"
	.align	4
        /*0000*/ 	.byte	0x02, 0x09, 0x00, 0x00, 0x02, 0x02, 0x01, 0x00, 0x02, 0x05, 0x05, 0x00, 0x03, 0x07, 0x01, 0x01
        /*0010*/ 	.byte	0x02, 0x03, 0x00, 0x00, 0x02, 0x06, 0x01, 0x00, 0x04, 0x0b, 0x08, 0x00, 0x01, 0x00, 0x00, 0x00
        /*0020*/ 	.byte	0x00, 0x00, 0x00, 0x00


//--------------------- .nv.info.default_function_kernel --------------------------
	.section	.nv.info.default_function_kernel,"",@"SHT_CUDA_INFO"
	.sectionflags	@""
	.align	4


	//----- nvinfo : EIATTR_CUDA_API_VERSION
	.align		4
        /*0000*/ 	.byte	0x04, 0x37
        /*0002*/ 	.short	(.L_11 - .L_10)
.L_10:
        /*0004*/ 	.word	0x00000082


	//----- nvinfo : EIATTR_KPARAM_INFO
	.align		4
.L_11:
        /*0008*/ 	.byte	0x04, 0x17
        /*000a*/ 	.short	(.L_13 - .L_12)
.L_12:
        /*000c*/ 	.word	0x00000000
        /*0010*/ 	.short	0x0003
        /*0012*/ 	.short	0x0018
        /*0014*/ 	.byte	0x00, 0xf5, 0x21, 0x00


	//----- nvinfo : EIATTR_KPARAM_INFO
	.align		4
.L_13:
        /*0018*/ 	.byte	0x04, 0x17
        /*001a*/ 	.short	(.L_15 - .L_14)
.L_14:
        /*001c*/ 	.word	0x00000000
        /*0020*/ 	.short	0x0002
        /*0022*/ 	.short	0x0010
        /*0024*/ 	.byte	0x00, 0xf5, 0x21, 0x00


	//----- nvinfo : EIATTR_KPARAM_INFO
	.align		4
.L_15:
        /*0028*/ 	.byte	0x04, 0x17
        /*002a*/ 	.short	(.L_17 - .L_16)
.L_16:
        /*002c*/ 	.word	0x00000000
        /*0030*/ 	.short	0x0001
        /*0032*/ 	.short	0x0008
        /*0034*/ 	.byte	0x00, 0xf5, 0x21, 0x00


	//----- nvinfo : EIATTR_KPARAM_INFO
	.align		4
.L_17:
        /*0038*/ 	.byte	0x04, 0x17
        /*003a*/ 	.short	(.L_19 - .L_18)
.L_18:
        /*003c*/ 	.word	0x00000000
        /*0040*/ 	.short	0x0000
        /*0042*/ 	.short	0x0000
        /*0044*/ 	.byte	0x00, 0xf5, 0x21, 0x00


	//----- nvinfo : EIATTR_SPARSE_MMA_MASK
	.align		4
.L_19:
        /*0048*/ 	.byte	0x03, 0x50
        /*004a*/ 	.short	0x0000


	//----- nvinfo : EIATTR_MAXREG_COUNT
	.align		4
        /*004c*/ 	.byte	0x03, 0x1b
        /*004e*/ 	.short	0x00ff


	//----- nvinfo : EIATTR_MERCURY_ISA_VERSION
	.align		4
        /*0050*/ 	.byte	0x03, 0x5f
        /*0052*/ 	.short	0x0101


	//----- nvinfo : EIATTR_VRC_CTA_INIT_COUNT
	.align		4
        /*0054*/ 	.byte	0x02, 0x4a
	.zero		1
	.zero		1


	//----- nvinfo : EIATTR_EXIT_INSTR_OFFSETS
	.align		4
        /*0058*/ 	.byte	0x04, 0x1c
        /*005a*/ 	.short	(.L_21 - .L_20)


	//   ....[0]....
.L_20:
        /*005c*/ 	.word	0x00000390


	//----- nvinfo : EIATTR_MAX_THREADS
	.align		4
.L_21:
        /*0060*/ 	.byte	0x04, 0x05
        /*0062*/ 	.short	(.L_23 - .L_22)
.L_22:
        /*0064*/ 	.word	0x00000022
        /*0068*/ 	.word	0x00000001
        /*006c*/ 	.word	0x00000001


	//----- nvinfo : EIATTR_CRS_STACK_SIZE
	.align		4
.L_23:
        /*0070*/ 	.byte	0x04, 0x1e
        /*0072*/ 	.short	(.L_25 - .L_24)
.L_24:
        /*0074*/ 	.word	0x00000000


	//----- nvinfo : EIATTR_CBANK_PARAM_SIZE
	.align		4
.L_25:
        /*0078*/ 	.byte	0x03, 0x19
        /*007a*/ 	.short	0x0020


	//----- nvinfo : EIATTR_PARAM_CBANK
	.align		4
        /*007c*/ 	.byte	0x04, 0x0a
        /*007e*/ 	.short	(.L_27 - .L_26)
	.align		4
.L_26:
        /*0080*/ 	.word	index@(.nv.constant0.default_function_kernel)
        /*0084*/ 	.short	0x0380
        /*0086*/ 	.short	0x0020


	//----- nvinfo : EIATTR_SW_WAR
	.align		4
.L_27:
        /*0088*/ 	.byte	0x04, 0x36
        /*008a*/ 	.short	(.L_29 - .L_28)
.L_28:
        /*008c*/ 	.word	0x00000008
.L_29:


//--------------------- .nv.callgraph             --------------------------
	.section	.nv.callgraph,"",@"SHT_CUDA_CALLGRAPH"
	.align	4
	.sectionentsize	8
	.align		4
        /*0000*/ 	.word	0x00000000
	.align		4
        /*0004*/ 	.word	0xffffffff
	.align		4
        /*0008*/ 	.word	0x00000000
	.align		4
        /*000c*/ 	.word	0xfffffffe
	.align		4
        /*0010*/ 	.word	0x00000000
	.align		4
        /*0014*/ 	.word	0xfffffffd
	.align		4
        /*0018*/ 	.word	0x00000000
	.align		4
        /*001c*/ 	.word	0xfffffffc


//--------------------- .text.default_function_kernel --------------------------
	.section	.text.default_function_kernel,"ax",@progbits
	.align	128
        .global         default_function_kernel
        .type           default_function_kernel,@function
        .size           default_function_kernel,(.L_x_19 - default_function_kernel)
        .other          default_function_kernel,@"STO_CUDA_ENTRY STV_DEFAULT"
default_function_kernel:
.text.default_function_kernel:
[----:B------:R-:W-:Y:S01]  /*0000*/  LDC R1, c[0x0][0x37c] ;  /* 0x0000df00ff017b82 */ /* 0x000fe20000000800 */
[----:B------:R-:W0:Y:S07]  /*0010*/  S2R R11, SR_CTAID.X ;  /* 0x00000000000b7919 */ /* 0x000e2e0000002500 */
[----:B------:R-:W1:Y:S01]  /*0020*/  LDC.64 R8, c[0x0][0x398] ;  /* 0x0000e600ff087b82 */ /* 0x000e620000000a00 */
[----:B------:R-:W2:Y:S01]  /*0030*/  LDCU.64 UR4, c[0x0][0x358] ;  /* 0x00006b00ff0477ac */ /* 0x000ea20008000a00 */
[----:B------:R-:W3:Y:S06]  /*0040*/  S2R R4, SR_TID.X ;  /* 0x0000000000047919 */ /* 0x000eec0000002100 */
[----:B------:R-:W4:Y:S01]  /*0050*/  LDC.64 R6, c[0x0][0x390] ;  /* 0x0000e400ff067b82 */ /* 0x000f220000000a00 */
[----:B0-----:R-:W-:Y:S01]  /*0060*/  IMAD.HI.U32 R0, R11, -0x77777777, RZ ;  /* 0x888888890b007827 */ /* 0x001fe200078e00ff */
[----:B---3--:R-:W-:-:S04]  /*0070*/  ISETP.GT.U32.AND P0, PT, R4, 0x10, PT ;  /* 0x000000100400780c */ /* 0x008fc80003f04070 */
[----:B------:R-:W-:Y:S02]  /*0080*/  SHF.R.U32.HI R0, RZ, 0x4, R0 ;  /* 0x00000004ff007819 */ /* 0x000fe40000011600 */
[----:B------:R-:W-:-:S03]  /*0090*/  SEL R3, RZ, 0x1, !P0 ;  /* 0x00000001ff037807 */ /* 0x000fc60004000000 */
[----:B------:R-:W-:-:S04]  /*00a0*/  IMAD R0, R0, -0x1e, R11 ;  /* 0xffffffe200007824 */ /* 0x000fc800078e020b */
[----:B------:R-:W-:Y:S02]  /*00b0*/  IMAD R0, R0, 0x2, R3 ;  /* 0x0000000200007824 */ /* 0x000fe400078e0203 */
[----:B------:R-:W0:Y:S03]  /*00c0*/  LDC.64 R2, c[0x0][0x388] ;  /* 0x0000e200ff027b82 */ /* 0x000e260000000a00 */
[----:B------:R-:W-:-:S05]  /*00d0*/  PRMT R0, R0, 0x9910, RZ ;  /* 0x0000991000007816 */ /* 0x000fca00000000ff */
[----:B------:R-:W-:-:S05]  /*00e0*/  IMAD R0, R0, 0x34, RZ ;  /* 0x0000003400007824 */ /* 0x000fca00078e02ff */
[----:B------:R-:W-:-:S04]  /*00f0*/  LOP3.LUT R0, R0, 0xffff, RZ, 0xc0, !PT ;  /* 0x0000ffff00007812 */ /* 0x000fc800078ec0ff */
[----:B------:R-:W-:-:S04]  /*0100*/  SHF.R.U32.HI R0, RZ, 0x8, R0 ;  /* 0x00000008ff007819 */ /* 0x000fc80000011600 */
[----:B------:R-:W-:-:S05]  /*0110*/  LOP3.LUT R5, R0, 0xffff, RZ, 0xc0, !PT ;  /* 0x0000ffff00057812 */ /* 0x000fca00078ec0ff */
[----:B-1----:R-:W-:-:S06]  /*0120*/  IMAD.WIDE.U32 R8, R5, 0x4, R8 ;  /* 0x0000000405087825 */ /* 0x002fcc00078e0008 */
[----:B--2---:R-:W2:Y:S01]  /*0130*/  LDG.E.CONSTANT R8, desc[UR4][R8.64] ;  /* 0x0000000408087981 */ /* 0x004ea2000c1e9900 */
[----:B------:R-:W-:Y:S02]  /*0140*/  IMAD R4, R11, 0x22, R4 ;  /* 0x000000220b047824 */ /* 0x000fe400078e0204 */
[----:B----4-:R-:W-:-:S04]  /*0150*/  IMAD.WIDE.U32 R6, R5, 0x4, R6 ;  /* 0x0000000405067825 */ /* 0x010fc800078e0006 */
[----:B0-----:R-:W-:Y:S02]  /*0160*/  IMAD.WIDE.U32 R2, R4, 0x4, R2 ;  /* 0x0000000404027825 */ /* 0x001fe400078e0002 */
[----:B------:R-:W3:Y:S04]  /*0170*/  LDG.E.CONSTANT R7, desc[UR4][R6.64] ;  /* 0x0000000406077981 */ /* 0x000ee8000c1e9900 */
[----:B------:R2:W3:Y:S01]  /*0180*/  LDG.E.CONSTANT R0, desc[UR4][R2.64] ;  /* 0x0000000402007981 */ /* 0x0004e2000c1e9900 */
[----:B------:R-:W-:Y:S01]  /*0190*/  BSSY.RECONVERGENT B0, `(.L_x_0) ;  /* 0x000000f000007945 */ /* 0x000fe20003800200 */
[----:B--2---:R-:W-:-:S04]  /*01a0*/  FADD R2, R8, 9.9999997473787516356e-06 ;  /* 0x3727c5ac08027421 */ /* 0x004fc80000000000 */
[----:B------:R-:W-:Y:S01]  /*01b0*/  VIADD R10, R2, 0xf3000000 ;  /* 0xf3000000020a7836 */ /* 0x000fe20000000000 */
[----:B------:R0:W1:Y:S04]  /*01c0*/  MUFU.RSQ R5, R2 ;  /* 0x0000000200057308 */ /* 0x0000680000001400 */
[----:B------:R-:W-:Y:S01]  /*01d0*/  ISETP.GT.U32.AND P0, PT, R10, 0x727fffff, PT ;  /* 0x727fffff0a00780c */ /* 0x000fe20003f04070 */
[----:B---3--:R-:W-:-:S12]  /*01e0*/  FADD R0, R0, -R7 ;  /* 0x8000000700007221 */ /* 0x008fd80000000000 */
[----:B01----:R-:W-:Y:S05]  /*01f0*/  @!P0 BRA `(.L_x_1) ;  /* 0x0000000000108947 */ /* 0x003fea0003800000 */
[----:B------:R-:W-:-:S07]  /*0200*/  MOV R9, 0x220 ;  /* 0x0000022000097802 */ /* 0x000fce0000000f00 */
[----:B------:R-:W-:Y:S05]  /*0210*/  CALL.REL.NOINC `($__internal_0_$__cuda_sm20_sqrt_rn_f32_slowpath) ;  /* 0x0000000000607944 */ /* 0x000fea0003c00000 */
[----:B------:R-:W-:Y:S01]  /*0220*/  IMAD.MOV.U32 R3, RZ, RZ, R5 ;  /* 0x000000ffff037224 */ /* 0x000fe200078e0005 */
[----:B------:R-:W-:Y:S06]  /*0230*/  BRA `(.L_x_2) ;  /* 0x0000000000107947 */ /* 0x000fec0003800000 */
.L_x_1:
[----:B------:R-:W-:Y:S01]  /*0240*/  FMUL.FTZ R3, R2, R5 ;  /* 0x0000000502037220 */ /* 0x000fe20000410000 */
[----:B------:R-:W-:-:S03]  /*0250*/  FMUL.FTZ R5, R5, 0.5 ;  /* 0x3f00000005057820 */ /* 0x000fc60000410000 */
[----:B------:R-:W-:-:S04]  /*0260*/  FFMA R2, -R3, R3, R2 ;  /* 0x0000000303027223 */ /* 0x000fc80000000102 */
[----:B------:R-:W-:-:S07]  /*0270*/  FFMA R3, R2, R5, R3 ;  /* 0x0000000502037223 */ /* 0x000fce0000000003 */
.L_x_2:
[----:B------:R-:W-:Y:S05]  /*0280*/  BSYNC.RECONVERGENT B0 ;  /* 0x0000000000007941 */ /* 0x000fea0003800200 */
.L_x_0:
[----:B------:R-:W0:Y:S01]  /*0290*/  MUFU.RCP R2, R3 ;  /* 0x0000000300027308 */ /* 0x000e220000001000 */
[----:B------:R-:W-:Y:S07]  /*02a0*/  BSSY.RECONVERGENT B0, `(.L_x_3) ;  /* 0x000000b000007945 */ /* 0x000fee0003800200 */
[----:B------:R-:W1:Y:S01]  /*02b0*/  FCHK P0, R0, R3 ;  /* 0x0000000300007302 */ /* 0x000e620000000000 */
[----:B0-----:R-:W-:-:S04]  /*02c0*/  FFMA R5, R2, -R3, 1 ;  /* 0x3f80000002057423 */ /* 0x001fc80000000803 */
[----:B------:R-:W-:-:S04]  /*02d0*/  FFMA R5, R2, R5, R2 ;  /* 0x0000000502057223 */ /* 0x000fc80000000002 */
[----:B------:R-:W-:-:S04]  /*02e0*/  FFMA R2, R0, R5, RZ ;  /* 0x0000000500027223 */ /* 0x000fc800000000ff */
[----:B------:R-:W-:-:S04]  /*02f0*/  FFMA R6, R2, -R3, R0 ;  /* 0x8000000302067223 */ /* 0x000fc80000000000 */
[----:B------:R-:W-:Y:S01]  /*0300*/  FFMA R7, R5, R6, R2 ;  /* 0x0000000605077223 */ /* 0x000fe20000000002 */
[----:B-1----:R-:W-:Y:S06]  /*0310*/  @!P0 BRA `(.L_x_4) ;  /* 0x00000000000c8947 */ /* 0x002fec0003800000 */
[----:B------:R-:W-:-:S07]  /*0320*/  MOV R2, 0x340 ;  /* 0x0000034000027802 */ /* 0x000fce0000000f00 */
[----:B------:R-:W-:Y:S05]  /*0330*/  CALL.REL.NOINC `($__internal_1_$__cuda_sm3x_div_rn_noftz_f32_slowpath) ;  /* 0x0000000000747944 */ /* 0x000fea0003c00000 */
[----:B------:R-:W-:-:S07]  /*0340*/  IMAD.MOV.U32 R7, RZ, RZ, R0 ;  /* 0x000000ffff077224 */ /* 0x000fce00078e0000 */
.L_x_4:
[----:B------:R-:W-:Y:S05]  /*0350*/  BSYNC.RECONVERGENT B0 ;  /* 0x0000000000007941 */ /* 0x000fea0003800200 */
.L_x_3:
[----:B------:R-:W0:Y:S02]  /*0360*/  LDC.64 R2, c[0x0][0x380] ;  /* 0x0000e000ff027b82 */ /* 0x000e240000000a00 */
[----:B0-----:R-:W-:-:S05]  /*0370*/  IMAD.WIDE.U32 R4, R4, 0x4, R2 ;  /* 0x0000000404047825 */ /* 0x001fca00078e0002 */
[----:B------:R-:W-:Y:S01]  /*0380*/  STG.E desc[UR4][R4.64], R7 ;  /* 0x0000000704007986 */ /* 0x000fe2000c101904 */
[----:B------:R-:W-:Y:S05]  /*0390*/  EXIT ;  /* 0x000000000000794d */ /* 0x000fea0003800000 */
        .weak           $__internal_0_$__cuda_sm20_sqrt_rn_f32_slowpath
        .type           $__internal_0_$__cuda_sm20_sqrt_rn_f32_slowpath,@function
        .size           $__internal_0_$__cuda_sm20_sqrt_rn_f32_slowpath,($__internal_1_$__cuda_sm3x_div_rn_noftz_f32_slowpath - $__internal_0_$__cuda_sm20_sqrt_rn_f32_slowpath)
$__internal_0_$__cuda_sm20_sqrt_rn_f32_slowpath:
[----:B------:R-:W-:-:S13]  /*03a0*/  LOP3.LUT P0, RZ, R2, 0x7fffffff, RZ, 0xc0, !PT ;  /* 0x7fffffff02ff7812 */ /* 0x000fda000780c0ff */
[----:B------:R-:W-:Y:S01]  /*03b0*/  @!P0 IMAD.MOV.U32 R3, RZ, RZ, R2 ;  /* 0x000000ffff038224 */ /* 0x000fe200078e0002 */
[----:B------:R-:W-:Y:S06]  /*03c0*/  @!P0 BRA `(.L_x_5) ;  /* 0x0000000000408947 */ /* 0x000fec0003800000 */
[----:B------:R-:W-:-:S13]  /*03d0*/  FSETP.GEU.FTZ.AND P0, PT, R2, RZ, PT ;  /* 0x000000ff0200720b */ /* 0x000fda0003f1e000 */
[----:B------:R-:W-:Y:S01]  /*03e0*/  @!P0 MOV R3, 0x7fffffff ;  /* 0x7fffffff00038802 */ /* 0x000fe20000000f00 */
[----:B------:R-:W-:Y:S06]  /*03f0*/  @!P0 BRA `(.L_x_5) ;  /* 0x0000000000348947 */ /* 0x000fec0003800000 */
[----:B------:R-:W-:-:S13]  /*0400*/  FSETP.GTU.FTZ.AND P0, PT, |R2|, +INF , PT ;  /* 0x7f8000000200780b */ /* 0x000fda0003f1c200 */
[----:B------:R-:W-:Y:S01]  /*0410*/  @P0 FADD.FTZ R3, R2, 1 ;  /* 0x3f80000002030421 */ /* 0x000fe20000010000 */
[----:B------:R-:W-:Y:S06]  /*0420*/  @P0 BRA `(.L_x_5) ;  /* 0x0000000000280947 */ /* 0x000fec0003800000 */
[----:B------:R-:W-:-:S13]  /*0430*/  FSETP.NEU.FTZ.AND P0, PT, |R2|, +INF , PT ;  /* 0x7f8000000200780b */ /* 0x000fda0003f1d200 */
[----:B------:R-:W-:-:S04]  /*0440*/  @P0 FFMA R5, R2, 1.84467440737095516160e+19, RZ ;  /* 0x5f80000002050823 */ /* 0x000fc800000000ff */
[----:B------:R-:W0:Y:S02]  /*0450*/  @P0 MUFU.RSQ R6, R5 ;  /* 0x0000000500060308 */ /* 0x000e240000001400 */
[----:B0-----:R-:W-:Y:S01]  /*0460*/  @P0 FMUL.FTZ R8, R5, R6 ;  /* 0x0000000605080220 */ /* 0x001fe20000410000 */
[----:B------:R-:W-:-:S03]  /*0470*/  @P0 FMUL.FTZ R6, R6, 0.5 ;  /* 0x3f00000006060820 */ /* 0x000fc60000410000 */
[----:B------:R-:W-:-:S04]  /*0480*/  @P0 FADD.FTZ R3, -R8, -RZ ;  /* 0x800000ff08030221 */ /* 0x000fc80000010100 */
[----:B------:R-:W-:Y:S01]  /*0490*/  @P0 FFMA R7, R8, R3, R5 ;  /* 0x0000000308070223 */ /* 0x000fe20000000005 */
[----:B------:R-:W-:-:S03]  /*04a0*/  @!P0 IMAD.MOV.U32 R3, RZ, RZ, R2 ;  /* 0x000000ffff038224 */ /* 0x000fc600078e0002 */
[----:B------:R-:W-:-:S04]  /*04b0*/  @P0 FFMA R6, R7, R6, R8 ;  /* 0x0000000607060223 */ /* 0x000fc80000000008 */
[----:B------:R-:W-:-:S07]  /*04c0*/  @P0 FMUL.FTZ R3, R6, 2.3283064365386962891e-10 ;  /* 0x2f80000006030820 */ /* 0x000fce0000410000 */
.L_x_5:
[----:B------:R-:W-:Y:S02]  /*04d0*/  IMAD.MOV.U32 R5, RZ, RZ, R3 ;  /* 0x000000ffff057224 */ /* 0x000fe400078e0003 */
[----:B------:R-:W-:Y:S02]  /*04e0*/  IMAD.MOV.U32 R2, RZ, RZ, R9 ;  /* 0x000000ffff027224 */ /* 0x000fe400078e0009 */
[----:B------:R-:W-:-:S04]  /*04f0*/  IMAD.MOV.U32 R3, RZ, RZ, 0x0 ;  /* 0x00000000ff037424 */ /* 0x000fc800078e00ff */
[----:B------:R-:W-:Y:S05]  /*0500*/  RET.REL.NODEC R2 `(default_function_kernel) ;  /* 0xfffffff802bc7950 */ /* 0x000fea0003c3ffff */
        .weak           $__internal_1_$__cuda_sm3x_div_rn_noftz_f32_slowpath
        .type           $__internal_1_$__cuda_sm3x_div_rn_noftz_f32_slowpath,@function
        .size           $__internal_1_$__cuda_sm3x_div_rn_noftz_f32_slowpath,(.L_x_19 - $__internal_1_$__cuda_sm3x_div_rn_noftz_f32_slowpath)
$__internal_1_$__cuda_sm3x_div_rn_noftz_f32_slowpath:
[----:B------:R-:W-:Y:S01]  /*0510*/  SHF.R.U32.HI R6, RZ, 0x17, R3 ;  /* 0x00000017ff067819 */ /* 0x000fe20000011603 */
[----:B------:R-:W-:Y:S01]  /*0520*/  BSSY.RECONVERGENT B1, `(.L_x_6) ;  /* 0x0000063000017945 */ /* 0x000fe20003800200 */
[--C-:B------:R-:W-:Y:S02]  /*0530*/  SHF.R.U32.HI R5, RZ, 0x17, R0.reuse ;  /* 0x00000017ff057819 */ /* 0x100fe40000011600 */
[----:B------:R-:W-:Y:S01]  /*0540*/  LOP3.LUT R10, R6, 0xff, RZ, 0xc0, !PT ;  /* 0x000000ff060a7812 */ /* 0x000fe200078ec0ff */
[----:B------:R-:W-:Y:S01]  /*0550*/  IMAD.MOV.U32 R6, RZ, RZ, R0 ;  /* 0x000000ffff067224 */ /* 0x000fe200078e0000 */
[----:B------:R-:W-:Y:S02]  /*0560*/  LOP3.LUT R5, R5, 0xff, RZ, 0xc0, !PT ;  /* 0x000000ff05057812 */ /* 0x000fe400078ec0ff */
[----:B------:R-:W-:-:S03]  /*0570*/  IADD3 R9, PT, PT, R10, -0x1, RZ ;  /* 0xffffffff0a097810 */ /* 0x000fc60007ffe0ff */
[----:B------:R-:W-:Y:S01]  /*0580*/  VIADD R8, R5, 0xffffffff ;  /* 0xffffffff05087836 */ /* 0x000fe20000000000 */
[----:B------:R-:W-:-:S04]  /*0590*/  ISETP.GT.U32.AND P0, PT, R9, 0xfd, PT ;  /* 0x000000fd0900780c */ /* 0x000fc80003f04070 */
[----:B------:R-:W-:-:S13]  /*05a0*/  ISETP.GT.U32.OR P0, PT, R8, 0xfd, P0 ;  /* 0x000000fd0800780c */ /* 0x000fda0000704470 */
[----:B------:R-:W-:Y:S01]  /*05b0*/  @!P0 IMAD.MOV.U32 R7, RZ, RZ, RZ ;  /* 0x000000ffff078224 */ /* 0x000fe200078e00ff */
[----:B------:R-:W-:Y:S06]  /*05c0*/  @!P0 BRA `(.L_x_7) ;  /* 0x00000000005c8947 */ /* 0x000fec0003800000 */
[----:B------:R-:W-:Y:S02]  /*05d0*/  FSETP.GTU.FTZ.AND P1, PT, |R3|, +INF , PT ;  /* 0x7f8000000300780b */ /* 0x000fe40003f3c200 */
[----:B------:R-:W-:-:S04]  /*05e0*/  FSETP.GTU.FTZ.AND P0, PT, |R0|, +INF , PT ;  /* 0x7f8000000000780b */ /* 0x000fc80003f1c200 */
[----:B------:R-:W-:-:S13]  /*05f0*/  PLOP3.LUT P0, PT, P0, P1, PT, 0xf8, 0x8f ;  /* 0x00000000008f781c */ /* 0x000fda0000703f70 */
[----:B------:R-:W-:Y:S05]  /*0600*/  @P0 BRA `(.L_x_8) ;  /* 0x00000004004c0947 */ /* 0x000fea0003800000 */
[----:B------:R-:W-:-:S13]  /*0610*/  LOP3.LUT P0, RZ, R3, 0x7fffffff, R6, 0xc8, !PT ;  /* 0x7fffffff03ff7812 */ /* 0x000fda000780c806 */
[----:B------:R-:W-:Y:S05]  /*0620*/  @!P0 BRA `(.L_x_9) ;  /* 0x00000004003c8947 */ /* 0x000fea0003800000 */
[C---:B------:R-:W-:Y:S02]  /*0630*/  FSETP.NEU.FTZ.AND P2, PT, |R0|.reuse, +INF , PT ;  /* 0x7f8000000000780b */ /* 0x040fe40003f5d200 */
[----:B------:R-:W-:Y:S02]  /*0640*/  FSETP.NEU.FTZ.AND P1, PT, |R3|, +INF , PT ;  /* 0x7f8000000300780b */ /* 0x000fe40003f3d200 */
[----:B------:R-:W-:-:S11]  /*0650*/  FSETP.NEU.FTZ.AND P0, PT, |R0|, +INF , PT ;  /* 0x7f8000000000780b */ /* 0x000fd60003f1d200 */
[----:B------:R-:W-:Y:S05]  /*0660*/  @!P1 BRA !P2, `(.L_x_9) ;  /* 0x00000004002c9947 */ /* 0x000fea0005000000 */
[----:B------:R-:W-:-:S04]  /*0670*/  LOP3.LUT P2, RZ, R6, 0x7fffffff, RZ, 0xc0, !PT ;  /* 0x7fffffff06ff7812 */ /* 0x000fc8000784c0ff */
[----:B------:R-:W-:-:S13]  /*0680*/  PLOP3.LUT P1, PT, P1, P2, PT, 0x2f, 0xf2 ;  /* 0x0000000000f2781c */ /* 0x000fda0000f24577 */
[----:B------:R-:W-:Y:S05]  /*0690*/  @P1 BRA `(.L_x_10) ;  /* 0x0000000400181947 */ /* 0x000fea0003800000 */
[----:B------:R-:W-:-:S04]  /*06a0*/  LOP3.LUT P1, RZ, R3, 0x7fffffff, RZ, 0xc0, !PT ;  /* 0x7fffffff03ff7812 */ /* 0x000fc8000782c0ff */
[----:B------:R-:W-:-:S13]  /*06b0*/  PLOP3.LUT P0, PT, P0, P1, PT, 0x2f, 0xf2 ;  /* 0x0000000000f2781c */ /* 0x000fda0000702577 */
[----:B------:R-:W-:Y:S05]  /*06c0*/  @P0 BRA `(.L_x_11) ;  /* 0x0000000400000947 */ /* 0x000fea0003800000 */
[----:B------:R-:W-:Y:S02]  /*06d0*/  ISETP.GE.AND P0, PT, R8, RZ, PT ;  /* 0x000000ff0800720c */ /* 0x000fe40003f06270 */
[----:B------:R-:W-:-:S11]  /*06e0*/  ISETP.GE.AND P1, PT, R9, RZ, PT ;  /* 0x000000ff0900720c */ /* 0x000fd60003f26270 */
[----:B------:R-:W-:Y:S01]  /*06f0*/  @P0 IMAD.MOV.U32 R7, RZ, RZ, RZ ;  /* 0x000000ffff070224 */ /* 0x000fe200078e00ff */
[----:B------:R-:W-:Y:S01]  /*0700*/  @!P0 MOV R7, 0xffffffc0 ;  /* 0xffffffc000078802 */ /* 0x000fe20000000f00 */
[----:B------:R-:W-:Y:S01]  /*0710*/  @!P0 FFMA R6, R0, 1.84467440737095516160e+19, RZ ;  /* 0x5f80000000068823 */ /* 0x000fe200000000ff */
[----:B------:R-:W-:-:S03]  /*0720*/  @!P1 FFMA R3, R3, 1.84467440737095516160e+19, RZ ;  /* 0x5f80000003039823 */ /* 0x000fc600000000ff */
[----:B------:R-:W-:-:S07]  /*0730*/  @!P1 VIADD R7, R7, 0x40 ;  /* 0x0000004007079836 */ /* 0x000fce0000000000 */
.L_x_7:
[----:B------:R-:W-:Y:S01]  /*0740*/  LEA R0, R10, 0xc0800000, 0x17 ;  /* 0xc08000000a007811 */ /* 0x000fe200078eb8ff */
[----:B------:R-:W-:Y:S01]  /*0750*/  VIADD R5, R5, 0xffffff81 ;  /* 0xffffff8105057836 */ /* 0x000fe20000000000 */
[----:B------:R-:W-:Y:S03]  /*0760*/  BSSY.RECONVERGENT B2, `(.L_x_12) ;  /* 0x0000035000027945 */ /* 0x000fe60003800200 */
[----:B------:R-:W-:Y:S02]  /*0770*/  IMAD.IADD R3, R3, 0x1, -R0 ;  /* 0x0000000103037824 */ /* 0x000fe400078e0a00 */
[----:B------:R-:W-:Y:S02]  /*0780*/  IMAD R0, R5, -0x800000, R6 ;  /* 0xff80000005007824 */ /* 0x000fe400078e0206 */
[----:B------:R-:W0:Y:S01]  /*0790*/  MUFU.RCP R8, R3 ;  /* 0x0000000300087308 */ /* 0x000e220000001000 */
[----:B------:R-:W-:-:S04]  /*07a0*/  FADD.FTZ R9, -R3, -RZ ;  /* 0x800000ff03097221 */ /* 0x000fc80000010100 */
[----:B0-----:R-:W-:-:S04]  /*07b0*/  FFMA R11, R8, R9, 1 ;  /* 0x3f800000080b7423 */ /* 0x001fc80000000009 */
[----:B------:R-:W-:-:S04]  /*07c0*/  FFMA R13, R8, R11, R8 ;  /* 0x0000000b080d7223 */ /* 0x000fc80000000008 */
[----:B------:R-:W-:-:S04]  /*07d0*/  FFMA R6, R0, R13, RZ ;  /* 0x0000000d00067223 */ /* 0x000fc800000000ff */
[----:B------:R-:W-:-:S04]  /*07e0*/  FFMA R11, R9, R6, R0 ;  /* 0x00000006090b7223 */ /* 0x000fc80000000000 */
[----:B------:R-:W-:Y:S01]  /*07f0*/  FFMA R8, R13, R11, R6 ;  /* 0x0000000b0d087223 */ /* 0x000fe20000000006 */
[----:B------:R-:W-:-:S03]  /*0800*/  IADD3 R6, PT, PT, R5, 0x7f, -R10 ;  /* 0x0000007f05067810 */ /* 0x000fc60007ffe80a */
[----:B------:R-:W-:Y:S02]  /*0810*/  FFMA R9, R9, R8, R0 ;  /* 0x0000000809097223 */ /* 0x000fe40000000000 */
[----:B------:R-:W-:Y:S02]  /*0820*/  IMAD.IADD R6, R6, 0x1, R7 ;  /* 0x0000000106067824 */ /* 0x000fe400078e0207 */
[----:B------:R-:W-:-:S05]  /*0830*/  FFMA R0, R13, R9, R8 ;  /* 0x000000090d007223 */ /* 0x000fca0000000008 */
[----:B------:R-:W-:-:S04]  /*0840*/  SHF.R.U32.HI R3, RZ, 0x17, R0 ;  /* 0x00000017ff037819 */ /* 0x000fc80000011600 */
[----:B------:R-:W-:-:S04]  /*0850*/  LOP3.LUT R3, R3, 0xff, RZ, 0xc0, !PT ;  /* 0x000000ff03037812 */ /* 0x000fc800078ec0ff */
[----:B------:R-:W-:-:S05]  /*0860*/  IADD3 R7, PT, PT, R3, R6, RZ ;  /* 0x0000000603077210 */ /* 0x000fca0007ffe0ff */
[----:B------:R-:W-:-:S05]  /*0870*/  VIADD R3, R7, 0xffffffff ;  /* 0xffffffff07037836 */ /* 0x000fca0000000000 */
[----:B------:R-:W-:-:S13]  /*0880*/  ISETP.GE.U32.AND P0, PT, R3, 0xfe, PT ;  /* 0x000000fe0300780c */ /* 0x000fda0003f06070 */
[----:B------:R-:W-:Y:S05]  /*0890*/  @!P0 BRA `(.L_x_13) ;  /* 0x0000000000808947 */ /* 0x000fea0003800000 */
[----:B------:R-:W-:-:S13]  /*08a0*/  ISETP.GT.AND P0, PT, R7, 0xfe, PT ;  /* 0x000000fe0700780c */ /* 0x000fda0003f04270 */
[----:B------:R-:W-:Y:S05]  /*08b0*/  @P0 BRA `(.L_x_14) ;  /* 0x00000000006c0947 */ /* 0x000fea0003800000 */
[----:B------:R-:W-:-:S13]  /*08c0*/  ISETP.GE.AND P0, PT, R7, 0x1, PT ;  /* 0x000000010700780c */ /* 0x000fda0003f06270 */
[----:B------:R-:W-:Y:S05]  /*08d0*/  @P0 BRA `(.L_x_15) ;  /* 0x0000000000740947 */ /* 0x000fea0003800000 */
[----:B------:R-:W-:Y:S02]  /*08e0*/  ISETP.GE.AND P0, PT, R7, -0x18, PT ;  /* 0xffffffe80700780c */ /* 0x000fe40003f06270 */
[----:B------:R-:W-:-:S11]  /*08f0*/  LOP3.LUT R0, R0, 0x80000000, RZ, 0xc0, !PT ;  /* 0x8000000000007812 */ /* 0x000fd600078ec0ff */
[----:B------:R-:W-:Y:S05]  /*0900*/  @!P0 BRA `(.L_x_15) ;  /* 0x0000000000688947 */ /* 0x000fea0003800000 */
[CCC-:B------:R-:W-:Y:S01]  /*0910*/  FFMA.RZ R3, R13.reuse, R9.reuse, R8.reuse ;  /* 0x000000090d037223 */ /* 0x1c0fe2000000c008 */
[-CC-:B------:R-:W-:Y:S01]  /*0920*/  FFMA.RM R6, R13, R9.reuse, R8.reuse ;  /* 0x000000090d067223 */ /* 0x180fe20000004008 */
[C---:B------:R-:W-:Y:S02]  /*0930*/  ISETP.NE.AND P2, PT, R7.reuse, RZ, PT ;  /* 0x000000ff0700720c */ /* 0x040fe40003f45270 */
[----:B------:R-:W-:Y:S02]  /*0940*/  ISETP.NE.AND P1, PT, R7, RZ, PT ;  /* 0x000000ff0700720c */ /* 0x000fe40003f25270 */
[----:B------:R-:W-:Y:S01]  /*0950*/  LOP3.LUT R5, R3, 0x7fffff, RZ, 0xc0, !PT ;  /* 0x007fffff03057812 */ /* 0x000fe200078ec0ff */
[----:B------:R-:W-:Y:S01]  /*0960*/  FFMA.RP R3, R13, R9, R8 ;  /* 0x000000090d037223 */ /* 0x000fe20000008008 */
[----:B------:R-:W-:Y:S02]  /*0970*/  VIADD R8, R7, 0x20 ;  /* 0x0000002007087836 */ /* 0x000fe40000000000 */
[----:B------:R-:W-:Y:S01]  /*0980*/  LOP3.LUT R5, R5, 0x800000, RZ, 0xfc, !PT ;  /* 0x0080000005057812 */ /* 0x000fe200078efcff */
[----:B------:R-:W-:Y:S01]  /*0990*/  IMAD.MOV R7, RZ, RZ, -R7 ;  /* 0x000000ffff077224 */ /* 0x000fe200078e0a07 */
[----:B------:R-:W-:-:S02]  /*09a0*/  FSETP.NEU.FTZ.AND P0, PT, R3, R6, PT ;  /* 0x000000060300720b */ /* 0x000fc40003f1d000 */
[----:B------:R-:W-:Y:S02]  /*09b0*/  SHF.L.U32 R8, R5, R8, RZ ;  /* 0x0000000805087219 */ /* 0x000fe400000006ff */
[----:B------:R-:W-:Y:S02]  /*09c0*/  SEL R6, R7, RZ, P2 ;  /* 0x000000ff07067207 */ /* 0x000fe40001000000 */
[----:B------:R-:W-:Y:S02]  /*09d0*/  ISETP.NE.AND P1, PT, R8, RZ, P1 ;  /* 0x000000ff0800720c */ /* 0x000fe40000f25270 */
[----:B------:R-:W-:Y:S02]  /*09e0*/  SHF.R.U32.HI R6, RZ, R6, R5 ;  /* 0x00000006ff067219 */ /* 0x000fe40000011605 */
[----:B------:R-:W-:Y:S02]  /*09f0*/  PLOP3.LUT P0, PT, P0, P1, PT, 0xf8, 0x8f ;  /* 0x00000000008f781c */ /* 0x000fe40000703f70 */
[----:B------:R-:W-:-:S02]  /*0a00*/  SHF.R.U32.HI R8, RZ, 0x1, R6 ;  /* 0x00000001ff087819 */ /* 0x000fc40000011606 */
[----:B------:R-:W-:-:S04]  /*0a10*/  SEL R3, RZ, 0x1, !P0 ;  /* 0x00000001ff037807 */ /* 0x000fc80004000000 */
[----:B------:R-:W-:-:S04]  /*0a20*/  LOP3.LUT R3, R3, 0x1, R8, 0xf8, !PT ;  /* 0x0000000103037812 */ /* 0x000fc800078ef808 */
[----:B------:R-:W-:-:S04]  /*0a30*/  LOP3.LUT R3, R3, R6, RZ, 0xc0, !PT ;  /* 0x0000000603037212 */ /* 0x000fc800078ec0ff */
[----:B------:R-:W-:-:S04]  /*0a40*/  IADD3 R3, PT, PT, R8, R3, RZ ;  /* 0x0000000308037210 */ /* 0x000fc80007ffe0ff */
[----:B------:R-:W-:Y:S01]  /*0a50*/  LOP3.LUT R0, R3, R0, RZ, 0xfc, !PT ;  /* 0x0000000003007212 */ /* 0x000fe200078efcff */
[----:B------:R-:W-:Y:S06]  /*0a60*/  BRA `(.L_x_15) ;  /* 0x0000000000107947 */ /* 0x000fec0003800000 */
.L_x_14:
[----:B------:R-:W-:-:S04]  /*0a70*/  LOP3.LUT R0, R0, 0x80000000, RZ, 0xc0, !PT ;  /* 0x8000000000007812 */ /* 0x000fc800078ec0ff */
[----:B------:R-:W-:Y:S01]  /*0a80*/  LOP3.LUT R0, R0, 0x7f800000, RZ, 0xfc, !PT ;  /* 0x7f80000000007812 */ /* 0x000fe200078efcff */
[----:B------:R-:W-:Y:S06]  /*0a90*/  BRA `(.L_x_15) ;  /* 0x0000000000047947 */ /* 0x000fec0003800000 */
.L_x_13:
[----:B------:R-:W-:-:S07]  /*0aa0*/  IMAD R0, R6, 0x800000, R0 ;  /* 0x0080000006007824 */ /* 0x000fce00078e0200 */
.L_x_15:
[----:B------:R-:W-:Y:S05]  /*0ab0*/  BSYNC.RECONVERGENT B2 ;  /* 0x0000000000027941 */ /* 0x000fea0003800200 */
.L_x_12:
[----:B------:R-:W-:Y:S05]  /*0ac0*/  BRA `(.L_x_16) ;  /* 0x0000000000207947 */ /* 0x000fea0003800000 */
.L_x_11:
[----:B------:R-:W-:-:S04]  /*0ad0*/  LOP3.LUT R0, R3, 0x80000000, R6, 0x48, !PT ;  /* 0x8000000003007812 */ /* 0x000fc800078e4806 */
[----:B------:R-:W-:Y:S01]  /*0ae0*/  LOP3.LUT R0, R0, 0x7f800000, RZ, 0xfc, !PT ;  /* 0x7f80000000007812 */ /* 0x000fe200078efcff */
[----:B------:R-:W-:Y:S06]  /*0af0*/  BRA `(.L_x_16) ;  /* 0x0000000000147947 */ /* 0x000fec0003800000 */
.L_x_10:
[----:B------:R-:W-:Y:S01]  /*0b00*/  LOP3.LUT R0, R3, 0x80000000, R6, 0x48, !PT ;  /* 0x8000000003007812 */ /* 0x000fe200078e4806 */
[----:B------:R-:W-:Y:S06]  /*0b10*/  BRA `(.L_x_16) ;  /* 0x00000000000c7947 */ /* 0x000fec0003800000 */
.L_x_9:
[----:B------:R-:W0:Y:S01]  /*0b20*/  MUFU.RSQ R0, -QNAN ;  /* 0xffc0000000007908 */ /* 0x000e220000001400 */
[----:B------:R-:W-:Y:S05]  /*0b30*/  BRA `(.L_x_16) ;  /* 0x0000000000047947 */ /* 0x000fea0003800000 */
.L_x_8:
[----:B------:R-:W-:-:S07]  /*0b40*/  FADD.FTZ R0, R0, R3 ;  /* 0x0000000300007221 */ /* 0x000fce0000010000 */
.L_x_16:
[----:B------:R-:W-:Y:S05]  /*0b50*/  BSYNC.RECONVERGENT B1 ;  /* 0x0000000000017941 */ /* 0x000fea0003800200 */
.L_x_6:
[----:B------:R-:W-:-:S04]  /*0b60*/  IMAD.MOV.U32 R3, RZ, RZ, 0x0 ;  /* 0x00000000ff037424 */ /* 0x000fc800078e00ff */
[----:B0-----:R-:W-:Y:S05]  /*0b70*/  RET.REL.NODEC R2 `(default_function_kernel) ;  /* 0xfffffff402207950 */ /* 0x001fea0003c3ffff */
.L_x_17:
[----:B------:R-:W-:-:S00]  /*0b80*/  BRA `(.L_x_17) ;  /* 0xfffffffc00fc7947 */ /* 0x000fc0000383ffff */
[----:B------:R-:W-:-:S00]  /*0b90*/  NOP ;  /* 0x0000000000007918 */ /* 0x000fc00000000000 */
        /* <DEDUP_REMOVED lines=14> */
.L_x_19:


//--------------------- .nv.shared.reserved.0     --------------------------
	.section	.nv.shared.reserved.0,"aw",@nobits
	.weak		__nv_reservedSMEM_offset_0_alias
	.size		__nv_reservedSMEM_offset_0_alias, 0, 64
	.other		__nv_reservedSMEM_offset_0_alias,@"STO_CUDA_RESERVED_SHARED STV_DEFAULT"
__nv_reservedSMEM_offset_0_alias:
	.zero		0
	.zero		64


//--------------------- .nv.constant0.default_function_kernel --------------------------
	.section	.nv.constant0.default_function_kernel,"a",@progbits
	.sectionflags	@""
	.align	4
.nv.constant0.default_function_kernel:
	.zero		928


//--------------------- SYMBOLS --------------------------

	.type		.nv.reservedSmem.offset0,@object
	.size		.nv.reservedSmem.offset0,0x4
